//
// Generated by NVIDIA NVVM Compiler
//
// Compiler Build ID: CL-36424714
// Cuda compilation tools, release 13.0, V13.0.88
// Based on NVVM 20.0.0
//

.version 9.0
.target sm_100
.address_size 64

	// .globl	_Z13circle_kernelPciii

.visible .entry _Z13circle_kernelPciii(
	.param .u64 .ptr .align 1 _Z13circle_kernelPciii_param_0,
	.param .u32 _Z13circle_kernelPciii_param_1,
	.param .u32 _Z13circle_kernelPciii_param_2,
	.param .u32 _Z13circle_kernelPciii_param_3
)
{
	.reg .pred 	%p<7>;
	.reg .b16 	%rs<3>;
	.reg .b32 	%r<27>;
	.reg .b64 	%rd<7>;

	ld.param.u64 	%rd2, [_Z13circle_kernelPciii_param_0];
	ld.param.u32 	%r4, [_Z13circle_kernelPciii_param_1];
	ld.param.u32 	%r7, [_Z13circle_kernelPciii_param_2];
	ld.param.u32 	%r6, [_Z13circle_kernelPciii_param_3];
	cvta.to.global.u64 	%rd1, %rd2;
	mov.u32 	%r8, %ctaid.x;
	mov.u32 	%r9, %ntid.x;
	mov.u32 	%r10, %tid.x;
	mad.lo.s32 	%r1, %r8, %r9, %r10;
	mov.u32 	%r11, %ctaid.y;
	mov.u32 	%r12, %ntid.y;
	mov.u32 	%r13, %tid.y;
	mad.lo.s32 	%r14, %r11, %r12, %r13;
	setp.ge.s32 	%p1, %r1, %r4;
	setp.ge.s32 	%p2, %r14, %r7;
	or.pred  	%p3, %p1, %p2;
	@%p3 bra 	$L__BB0_4;
	mad.lo.s32 	%r3, %r4, %r14, %r1;
	shr.u32 	%r15, %r4, 31;
	add.s32 	%r16, %r4, %r15;
	shr.s32 	%r17, %r16, 1;
	sub.s32 	%r18, %r1, %r17;
	shr.u32 	%r19, %r7, 1;
	sub.s32 	%r20, %r14, %r19;
	mul.lo.s32 	%r21, %r6, %r6;
	add.s32 	%r22, %r6, -1;
	mul.lo.s32 	%r23, %r22, %r22;
	mul.lo.s32 	%r24, %r18, %r18;
	mad.lo.s32 	%r25, %r20, %r20, %r24;
	setp.gt.u32 	%p4, %r25, %r21;
	setp.lt.u32 	%p5, %r25, %r23;
	or.pred  	%p6, %p4, %p5;
	@%p6 bra 	$L__BB0_3;
	cvt.s64.s32 	%rd5, %r3;
	add.s64 	%rd6, %rd1, %rd5;
	mov.b16 	%rs2, 32;
	st.global.u8 	[%rd6], %rs2;
	bra.uni 	$L__BB0_4;
$L__BB0_3:
	cvt.s64.s32 	%rd3, %r3;
	add.s64 	%rd4, %rd1, %rd3;
	mov.b16 	%rs1, 32;
	st.global.u8 	[%rd4], %rs1;
$L__BB0_4:
	ret;

}


// ===== COMPILED SASS (sm_100) =====

	.target	sm_100

	.elftype	@"ET_EXEC"


//--------------------- .note.nv.tkinfo           --------------------------
	.section	.note.nv.tkinfo,"",@"SHT_NOTE"
	.sectionflags	@"SHF_NOTE_NV_TKINFO"
	.tkinfo
        /*0018*/ 	.word	0x00000002
        /*0030*/ 	.string	""
        /*0030*/ 	.string	"ptxas"
        /*0030*/ 	.string	"Cuda compilation tools, release 13.0, V13.0.88"
        /*0030*/ 	.string	"Build cuda_13.0.r13.0/compiler.36424714_0"
        /*0030*/ 	.string	"-arch sm_100 -m 64 "



//--------------------- .note.nv.cuinfo           --------------------------
	.section	.note.nv.cuinfo,"",@"SHT_NOTE"
	.sectionflags	@"SHF_NOTE_NV_CUINFO"
        /*0018*/ 	.short	0x0002
        /*001a*/ 	.short	0x0064
        /*001c*/ 	.short	0x0082
	.zero		2


//--------------------- .nv.info                  --------------------------
	.section	.nv.info,"",@"SHT_CUDA_INFO"
	.align	4


	//----- nvinfo : EIATTR_REGCOUNT
	.align		4
        /*0000*/ 	.byte	0x04, 0x2f
        /*0002*/ 	.short	(.L_1 - .L_0)
	.align		4
.L_0:
        /*0004*/ 	.word	index@(_Z13circle_kernelPciii)
        /*0008*/ 	.word	0x00000008


	//----- nvinfo : EIATTR_FRAME_SIZE
	.align		4
.L_1:
        /*000c*/ 	.byte	0x04, 0x11
        /*000e*/ 	.short	(.L_3 - .L_2)
	.align		4
.L_2:
        /*0010*/ 	.word	index@(_Z13circle_kernelPciii)
        /*0014*/ 	.word	0x00000000


	//----- nvinfo : EIATTR_MIN_STACK_SIZE
	.align		4
.L_3:
        /*0018*/ 	.byte	0x04, 0x12
        /*001a*/ 	.short	(.L_5 - .L_4)
	.align		4
.L_4:
        /*001c*/ 	.word	index@(_Z13circle_kernelPciii)
        /*0020*/ 	.word	0x00000000
.L_5:


//--------------------- .nv.compat                --------------------------
	.section	.nv.compat,"",@"SHT_CUDA_COMPAT_INFO"
	.align	4
        /*0000*/ 	.byte	0x02, 0x09, 0x00, 0x00, 0x02, 0x02, 0x01, 0x00, 0x02, 0x05, 0x05, 0x00, 0x03, 0x07, 0x01, 0x01
        /*0010*/ 	.byte	0x02, 0x03, 0x00, 0x00, 0x02, 0x06, 0x01, 0x00, 0x04, 0x0b, 0x08, 0x00, 0x09, 0x00, 0x00, 0x00
        /*0020*/ 	.byte	0x00, 0x00, 0x00, 0x00


//--------------------- .nv.info._Z13circle_kernelPciii --------------------------
	.section	.nv.info._Z13circle_kernelPciii,"",@"SHT_CUDA_INFO"
	.sectionflags	@""
	.align	4


	//----- nvinfo : EIATTR_CUDA_API_VERSION
	.align		4
        /*0000*/ 	.byte	0x04, 0x37
        /*0002*/ 	.short	(.L_7 - .L_6)
.L_6:
        /*0004*/ 	.word	0x00000082


	//----- nvinfo : EIATTR_KPARAM_INFO
	.align		4
.L_7:
        /*0008*/ 	.byte	0x04, 0x17
        /*000a*/ 	.short	(.L_9 - .L_8)
.L_8:
        /*000c*/ 	.word	0x00000000
        /*0010*/ 	.short	0x0003
        /*0012*/ 	.short	0x0010
        /*0014*/ 	.byte	0x00, 0xf0, 0x11, 0x00


	//----- nvinfo : EIATTR_KPARAM_INFO
	.align		4
.L_9:
        /*0018*/ 	.byte	0x04, 0x17
        /*001a*/ 	.short	(.L_11 - .L_10)
.L_10:
        /*001c*/ 	.word	0x00000000
        /*0020*/ 	.short	0x0002
        /*0022*/ 	.short	0x000c
        /*0024*/ 	.byte	0x00, 0xf0, 0x11, 0x00


	//----- nvinfo : EIATTR_KPARAM_INFO
	.align		4
.L_11:
        /*0028*/ 	.byte	0x04, 0x17
        /*002a*/ 	.short	(.L_13 - .L_12)
.L_12:
        /*002c*/ 	.word	0x00000000
        /*0030*/ 	.short	0x0001
        /*0032*/ 	.short	0x0008
        /*0034*/ 	.byte	0x00, 0xf0, 0x11, 0x00


	//----- nvinfo : EIATTR_KPARAM_INFO
	.align		4
.L_13:
        /*0038*/ 	.byte	0x04, 0x17
        /*003a*/ 	.short	(.L_15 - .L_14)
.L_14:
        /*003c*/ 	.word	0x00000000
        /*0040*/ 	.short	0x0000
        /*0042*/ 	.short	0x0000
        /*0044*/ 	.byte	0x00, 0xf5, 0x21, 0x00


	//----- nvinfo : EIATTR_SPARSE_MMA_MASK
	.align		4
.L_15:
        /*0048*/ 	.byte	0x03, 0x50
        /*004a*/ 	.short	0x0000


	//----- nvinfo : EIATTR_MAXREG_COUNT
	.align		4
        /*004c*/ 	.byte	0x03, 0x1b
        /*004e*/ 	.short	0x00ff


	//----- nvinfo : EIATTR_MERCURY_ISA_VERSION
	.align		4
        /*0050*/ 	.byte	0x03, 0x5f
        /*0052*/ 	.short	0x0101


	//----- nvinfo : EIATTR_VRC_CTA_INIT_COUNT
	.align		4
        /*0054*/ 	.byte	0x02, 0x4a
	.zero		1
	.zero		1


	//----- nvinfo : EIATTR_EXIT_INSTR_OFFSETS
	.align		4
        /*0058*/ 	.byte	0x04, 0x1c
        /*005a*/ 	.short	(.L_17 - .L_16)


	//   ....[0]....
.L_16:
        /*005c*/ 	.word	0x000000c0


	//   ....[1]....
        /*0060*/ 	.word	0x00000210


	//   ....[2]....
        /*0064*/ 	.word	0x00000280


	//----- nvinfo : EIATTR_CBANK_PARAM_SIZE
	.align		4
.L_17:
        /*0068*/ 	.byte	0x03, 0x19
        /*006a*/ 	.short	0x0014


	//----- nvinfo : EIATTR_PARAM_CBANK
	.align		4
        /*006c*/ 	.byte	0x04, 0x0a
        /*006e*/ 	.short	(.L_19 - .L_18)
	.align		4
.L_18:
        /*0070*/ 	.word	index@(.nv.constant0._Z13circle_kernelPciii)
        /*0074*/ 	.short	0x0380
        /*0076*/ 	.short	0x0014


	//----- nvinfo : EIATTR_SW_WAR
	.align		4
.L_19:
        /*0078*/ 	.byte	0x04, 0x36
        /*007a*/ 	.short	(.L_21 - .L_20)
.L_20:
        /*007c*/ 	.word	0x00000008
.L_21:


//--------------------- .nv.callgraph             --------------------------
	.section	.nv.callgraph,"",@"SHT_CUDA_CALLGRAPH"
	.align	4
	.sectionentsize	8
	.align		4
        /*0000*/ 	.word	0x00000000
	.align		4
        /*0004*/ 	.word	0xffffffff
	.align		4
        /*0008*/ 	.word	0x00000000
	.align		4
        /*000c*/ 	.word	0xfffffffe
	.align		4
        /*0010*/ 	.word	0x00000000
	.align		4
        /*0014*/ 	.word	0xfffffffd
	.align		4
        /*0018*/ 	.word	0x00000000
	.align		4
        /*001c*/ 	.word	0xfffffffc


//--------------------- .text._Z13circle_kernelPciii --------------------------
	.section	.text._Z13circle_kernelPciii,"ax",@progbits
	.align	128
        .global         _Z13circle_kernelPciii
        .type           _Z13circle_kernelPciii,@function
        .size           _Z13circle_kernelPciii,(.L_x_1 - _Z13circle_kernelPciii)
        .other          _Z13circle_kernelPciii,@"STO_CUDA_ENTRY STV_DEFAULT"
_Z13circle_kernelPciii:
.text._Z13circle_kernelPciii:
[----:B------:R-:W-:Y:S01]  /*0000*/  LDC R1, c[0x0][0x37c] ;  /* 0x0000df00ff017b82 */ /* 0x000fe20000000800 */
[----:B------:R-:W0:Y:S07]  /*0010*/  S2R R2, SR_TID.Y ;  /* 0x0000000000027919 */ /* 0x000e2e0000002200 */
[----:B------:R-:W1:Y:S01]  /*0020*/  LDC R0, c[0x0][0x360] ;  /* 0x0000d800ff007b82 */ /* 0x000e620000000800 */
[----:B------:R-:W2:Y:S01]  /*0030*/  LDCU.64 UR8, c[0x0][0x388] ;  /* 0x00007100ff0877ac */ /* 0x000ea20008000a00 */
[----:B------:R-:W1:Y:S06]  /*0040*/  S2R R5, SR_TID.X ;  /* 0x0000000000057919 */ /* 0x000e6c0000002100 */
[----:B------:R-:W0:Y:S08]  /*0050*/  S2UR UR5, SR_CTAID.Y ;  /* 0x00000000000579c3 */ /* 0x000e300000002600 */
[----:B------:R-:W0:Y:S08]  /*0060*/  LDC R3, c[0x0][0x364] ;  /* 0x0000d900ff037b82 */ /* 0x000e300000000800 */
[----:B------:R-:W1:Y:S01]  /*0070*/  S2UR UR4, SR_CTAID.X ;  /* 0x00000000000479c3 */ /* 0x000e620000002500 */
[----:B0-----:R-:W-:-:S05]  /*0080*/  IMAD R3, R3, UR5, R2 ;  /* 0x0000000503037c24 */ /* 0x001fca000f8e0202 */
[----:B--2---:R-:W-:Y:S01]  /*0090*/  ISETP.GE.AND P0, PT, R3, UR9, PT ;  /* 0x0000000903007c0c */ /* 0x004fe2000bf06270 */
[----:B-1----:R-:W-:-:S05]  /*00a0*/  IMAD R0, R0, UR4, R5 ;  /* 0x0000000400007c24 */ /* 0x002fca000f8e0205 */
[----:B------:R-:W-:-:S13]  /*00b0*/  ISETP.GE.OR P0, PT, R0, UR8, P0 ;  /* 0x0000000800007c0c */ /* 0x000fda0008706670 */
[----:B------:R-:W-:Y:S05]  /*00c0*/  @P0 EXIT ;  /* 0x000000000000094d */ /* 0x000fea0003800000 */
[----:B------:R-:W0:Y:S01]  /*00d0*/  LDCU UR6, c[0x0][0x390] ;  /* 0x00007200ff0677ac */ /* 0x000e220008000800 */
[----:B------:R-:W-:Y:S02]  /*00e0*/  ULEA.HI UR4, UR8, UR8, URZ, 0x1 ;  /* 0x0000000808047291 */ /* 0x000fe4000f8f08ff */
[----:B------:R-:W-:Y:S02]  /*00f0*/  USHF.R.U32.HI UR5, URZ, 0x1, UR9 ;  /* 0x00000001ff057899 */ /* 0x000fe40008011609 */
[----:B------:R-:W-:-:S04]  /*0100*/  USHF.R.S32.HI UR4, URZ, 0x1, UR4 ;  /* 0x00000001ff047899 */ /* 0x000fc80008011404 */
[C---:B------:R-:W-:Y:S02]  /*0110*/  VIADD R4, R3.reuse, -UR5 ;  /* 0x8000000503047c36 */ /* 0x040fe40008000000 */
[----:B------:R-:W-:Y:S02]  /*0120*/  VIADD R2, R0, -UR4 ;  /* 0x8000000400027c36 */ /* 0x000fe40008000000 */
[----:B------:R-:W-:Y:S01]  /*0130*/  IMAD R0, R3, UR8, R0 ;  /* 0x0000000803007c24 */ /* 0x000fe2000f8e0200 */
[----:B0-----:R-:W-:Y:S01]  /*0140*/  UIADD3 UR4, UPT, UPT, UR6, -0x1, URZ ;  /* 0xffffffff06047890 */ /* 0x001fe2000fffe0ff */
[----:B------:R-:W-:-:S03]  /*0150*/  IMAD R5, R2, R2, RZ ;  /* 0x0000000202057224 */ /* 0x000fc600078e02ff */
[----:B------:R-:W-:Y:S01]  /*0160*/  UIMAD UR5, UR4, UR4, URZ ;  /* 0x00000004040572a4 */ /* 0x000fe2000f8e02ff */
[----:B------:R-:W-:Y:S01]  /*0170*/  IMAD R5, R4, R4, R5 ;  /* 0x0000000404057224 */ /* 0x000fe200078e0205 */
[----:B------:R-:W-:-:S04]  /*0180*/  UIMAD UR4, UR6, UR6, URZ ;  /* 0x00000006060472a4 */ /* 0x000fc8000f8e02ff */
[----:B------:R-:W-:-:S04]  /*0190*/  ISETP.GE.U32.AND P0, PT, R5, UR5, PT ;  /* 0x0000000505007c0c */ /* 0x000fc8000bf06070 */
[----:B------:R-:W-:-:S03]  /*01a0*/  ISETP.GT.U32.OR P0, PT, R5, UR4, !P0 ;  /* 0x0000000405007c0c */ /* 0x000fc6000c704470 */
[----:B------:R-:W0:Y:S10]  /*01b0*/  LDCU.64 UR4, c[0x0][0x358] ;  /* 0x00006b00ff0477ac */ /* 0x000e340008000a00 */
[----:B------:R-:W1:Y:S02]  /*01c0*/  @!P0 LDC.64 R4, c[0x0][0x380] ;  /* 0x0000e000ff048b82 */ /* 0x000e640000000a00 */
[----:B-1----:R-:W-:Y:S01]  /*01d0*/  @!P0 IADD3 R2, P1, PT, R0, R4, RZ ;  /* 0x0000000400028210 */ /* 0x002fe20007f3e0ff */
[----:B------:R-:W-:-:S03]  /*01e0*/  IMAD.MOV.U32 R4, RZ, RZ, 0x20 ;  /* 0x00000020ff047424 */ /* 0x000fc600078e00ff */
[----:B------:R-:W-:-:S05]  /*01f0*/  @!P0 LEA.HI.X.SX32 R3, R0, R5, 0x1, P1 ;  /* 0x0000000500038211 */ /* 0x000fca00008f0eff */
[----:B0-----:R0:W-:Y:S01]  /*0200*/  @!P0 STG.E.U8 desc[UR4][R2.64], R4 ;  /* 0x0000000402008986 */ /* 0x0011e2000c101104 */
[----:B------:R-:W-:Y:S05]  /*0210*/  @!P0 EXIT ;  /* 0x000000000000894d */ /* 0x000fea0003800000 */
[----:B------:R-:W1:Y:S01]  /*0220*/  LDCU.64 UR6, c[0x0][0x380] ;  /* 0x00007000ff0677ac */ /* 0x000e620008000a00 */
[----:B0-----:R-:W-:Y:S01]  /*0230*/  IMAD.MOV.U32 R4, RZ, RZ, 0x20 ;  /* 0x00000020ff047424 */ /* 0x001fe200078e00ff */
[----:B-1----:R-:W-:-:S04]  /*0240*/  IADD3 R2, P0, PT, R0, UR6, RZ ;  /* 0x0000000600027c10 */ /* 0x002fc8000ff1e0ff */
[----:B------:R-:W-:Y:S02]  /*0250*/  LEA.HI.X.SX32 R3, R0, UR7, 0x1, P0 ;  /* 0x0000000700037c11 */ /* 0x000fe400080f0eff */
[----:B------:R-:W-:-:S05]  /*0260*/  PRMT R0, R4, 0x7610, R0 ;  /* 0x0000761004007816 */ /* 0x000fca0000000000 */
[----:B------:R-:W-:Y:S01]  /*0270*/  STG.E.U8 desc[UR4][R2.64], R0 ;  /* 0x0000000002007986 */ /* 0x000fe2000c101104 */
[----:B------:R-:W-:Y:S05]  /*0280*/  EXIT ;  /* 0x000000000000794d */ /* 0x000fea0003800000 */
.L_x_0:
[----:B------:R-:W-:-:S00]  /*0290*/  BRA `(.L_x_0) ;  /* 0xfffffffc00fc7947 */ /* 0x000fc0000383ffff */
[----:B------:R-:W-:-:S00]  /*02a0*/  NOP ;  /* 0x0000000000007918 */ /* 0x000fc00000000000 */
        /* <DEDUP_REMOVED lines=13> */
.L_x_1:


//--------------------- .nv.shared.reserved.0     --------------------------
	.section	.nv.shared.reserved.0,"aw",@nobits
	.weak		__nv_reservedSMEM_offset_0_alias
	.size		__nv_reservedSMEM_offset_0_alias, 0, 64
	.other		__nv_reservedSMEM_offset_0_alias,@"STO_CUDA_RESERVED_SHARED STV_DEFAULT"
__nv_reservedSMEM_offset_0_alias:
	.zero		0
	.zero		64


//--------------------- .nv.constant0._Z13circle_kernelPciii --------------------------
	.section	.nv.constant0._Z13circle_kernelPciii,"a",@progbits
	.sectionflags	@""
	.align	4
.nv.constant0._Z13circle_kernelPciii:
	.zero		916


//--------------------- SYMBOLS --------------------------

	.type		.nv.reservedSmem.offset0,@object
	.size		.nv.reservedSmem.offset0,0x4
